	.headerflags	@"EF_CUDA_TEXMODE_UNIFIED EF_CUDA_64BIT_ADDRESS EF_CUDA_ACCELERATORS EF_CUDA_SM90 EF_CUDA_VIRTUAL_SM(EF_CUDA_SM90)"
	.elftype	@"ET_EXEC"


//--------------------- .nv.info                  --------------------------
	.section	.nv.info,"",@"SHT_CUDA_INFO"
	.align	4


	//----- nvinfo : EIATTR_REGCOUNT
	.align		4
        /*0000*/ 	.byte	0x04, 0x2f
        /*0002*/ 	.short	(.L_1 - .L_0)
	.align		4
.L_0:
        /*0004*/ 	.word	index@(triton_poi_fused_convolution_relu_threshold_backward_10)
        /*0008*/ 	.word	0x00000020


	//----- nvinfo : EIATTR_MIN_STACK_SIZE
	.align		4
.L_1:
        /*000c*/ 	.byte	0x04, 0x12
        /*000e*/ 	.short	(.L_3 - .L_2)
	.align		4
.L_2:
        /*0010*/ 	.word	index@(triton_poi_fused_convolution_relu_threshold_backward_10)
        /*0014*/ 	.word	0x00000000


	//----- nvinfo : EIATTR_FRAME_SIZE
	.align		4
.L_3:
        /*0018*/ 	.byte	0x04, 0x11
        /*001a*/ 	.short	(.L_5 - .L_4)
	.align		4
.L_4:
        /*001c*/ 	.word	index@(triton_poi_fused_convolution_relu_threshold_backward_10)
        /*0020*/ 	.word	0x00000000


	//----- nvinfo : EIATTR_MIN_STACK_SIZE
	.align		4
.L_5:
        /*0024*/ 	.byte	0x04, 0x12
        /*0026*/ 	.short	(.L_7 - .L_6)
	.align		4
.L_6:
        /*0028*/ 	.word	index@(triton_poi_fused_convolution_relu_threshold_backward_10)
        /*002c*/ 	.word	0x00000000
.L_7:


//--------------------- .nv.info.triton_poi_fused_convolution_relu_threshold_backward_10 --------------------------
	.section	.nv.info.triton_poi_fused_convolution_relu_threshold_backward_10,"",@"SHT_CUDA_INFO"
	.sectionflags	@""
	.align	4


	//----- nvinfo : EIATTR_CUDA_API_VERSION
	.align		4
        /*0000*/ 	.byte	0x04, 0x37
        /*0002*/ 	.short	(.L_9 - .L_8)
.L_8:
        /*0004*/ 	.word	0x0000007c


	//----- nvinfo : EIATTR_KPARAM_INFO
	.align		4
.L_9:
        /*0008*/ 	.byte	0x04, 0x17
        /*000a*/ 	.short	(.L_11 - .L_10)
.L_10:
        /*000c*/ 	.word	0x00000000
        /*0010*/ 	.short	0x0005
        /*0012*/ 	.short	0x0024
        /*0014*/ 	.byte	0x00, 0xf0, 0x11, 0x00


	//----- nvinfo : EIATTR_KPARAM_INFO
	.align		4
.L_11:
        /*0018*/ 	.byte	0x04, 0x17
        /*001a*/ 	.short	(.L_13 - .L_12)
.L_12:
        /*001c*/ 	.word	0x00000000
        /*0020*/ 	.short	0x0004
        /*0022*/ 	.short	0x0020
        /*0024*/ 	.byte	0x00, 0xf0, 0x11, 0x00


	//----- nvinfo : EIATTR_KPARAM_INFO
	.align		4
.L_13:
        /*0028*/ 	.byte	0x04, 0x17
        /*002a*/ 	.short	(.L_15 - .L_14)
.L_14:
        /*002c*/ 	.word	0x00000000
        /*0030*/ 	.short	0x0003
        /*0032*/ 	.short	0x0018
        /*0034*/ 	.byte	0x00, 0xf4, 0x21, 0x00


	//----- nvinfo : EIATTR_KPARAM_INFO
	.align		4
.L_15:
        /*0038*/ 	.byte	0x04, 0x17
        /*003a*/ 	.short	(.L_17 - .L_16)
.L_16:
        /*003c*/ 	.word	0x00000000
        /*0040*/ 	.short	0x0002
        /*0042*/ 	.short	0x0010
        /*0044*/ 	.byte	0x00, 0xf4, 0x21, 0x00


	//----- nvinfo : EIATTR_KPARAM_INFO
	.align		4
.L_17:
        /*0048*/ 	.byte	0x04, 0x17
        /*004a*/ 	.short	(.L_19 - .L_18)
.L_18:
        /*004c*/ 	.word	0x00000000
        /*0050*/ 	.short	0x0001
        /*0052*/ 	.short	0x0008
        /*0054*/ 	.byte	0x00, 0xf4, 0x21, 0x00


	//----- nvinfo : EIATTR_KPARAM_INFO
	.align		4
.L_19:
        /*0058*/ 	.byte	0x04, 0x17
        /*005a*/ 	.short	(.L_21 - .L_20)
.L_20:
        /*005c*/ 	.word	0x00000000
        /*0060*/ 	.short	0x0000
        /*0062*/ 	.short	0x0000
        /*0064*/ 	.byte	0x00, 0xf4, 0x21, 0x00


	//----- nvinfo : EIATTR_SPARSE_MMA_MASK
	.align		4
.L_21:
        /*0068*/ 	.byte	0x03, 0x50
        /*006a*/ 	.short	0x0000


	//----- nvinfo : EIATTR_MAXREG_COUNT
	.align		4
        /*006c*/ 	.byte	0x03, 0x1b
        /*006e*/ 	.short	0x00ff


	//----- nvinfo : EIATTR_EXIT_INSTR_OFFSETS
	.align		4
        /*0070*/ 	.byte	0x04, 0x1c
        /*0072*/ 	.short	(.L_23 - .L_22)


	//   ....[0]....
.L_22:
        /*0074*/ 	.word	0x000009e0


	//   ....[1]....
        /*0078*/ 	.word	0x00000a00


	//----- nvinfo : EIATTR_REQNTID
	.align		4
.L_23:
        /*007c*/ 	.byte	0x04, 0x10
        /*007e*/ 	.short	(.L_25 - .L_24)
.L_24:
        /*0080*/ 	.word	0x00000080
        /*0084*/ 	.word	0x00000001
        /*0088*/ 	.word	0x00000001


	//----- nvinfo : EIATTR_CBANK_PARAM_SIZE
	.align		4
.L_25:
        /*008c*/ 	.byte	0x03, 0x19
        /*008e*/ 	.short	0x0028


	//----- nvinfo : EIATTR_PARAM_CBANK
	.align		4
        /*0090*/ 	.byte	0x04, 0x0a
        /*0092*/ 	.short	(.L_27 - .L_26)
	.align		4
.L_26:
        /*0094*/ 	.word	index@(.nv.constant0.triton_poi_fused_convolution_relu_threshold_backward_10)
        /*0098*/ 	.short	0x0210
        /*009a*/ 	.short	0x0028


	//----- nvinfo : EIATTR_SW_WAR
	.align		4
.L_27:
        /*009c*/ 	.byte	0x04, 0x36
        /*009e*/ 	.short	(.L_29 - .L_28)
.L_28:
        /*00a0*/ 	.word	0x00000008
.L_29:


//--------------------- .nv.callgraph             --------------------------
	.section	.nv.callgraph,"",@"SHT_CUDA_CALLGRAPH"
	.align	4
	.sectionentsize	8
	.align		4
        /*0000*/ 	.word	0x00000000
	.align		4
        /*0004*/ 	.word	0xffffffff
	.align		4
        /*0008*/ 	.word	0x00000000
	.align		4
        /*000c*/ 	.word	0xfffffffe
	.align		4
        /*0010*/ 	.word	0x00000000
	.align		4
        /*0014*/ 	.word	0xfffffffd
	.align		4
        /*0018*/ 	.word	0x00000000
	.align		4
        /*001c*/ 	.word	0xfffffffc


//--------------------- .text.triton_poi_fused_convolution_relu_threshold_backward_10 --------------------------
	.section	.text.triton_poi_fused_convolution_relu_threshold_backward_10,"ax",@progbits
	.sectionflags	@"SHF_BARRIERS=1"
	.align	128
        .global         triton_poi_fused_convolution_relu_threshold_backward_10
        .type           triton_poi_fused_convolution_relu_threshold_backward_10,@function
        .size           triton_poi_fused_convolution_relu_threshold_backward_10,(.L_x_1 - triton_poi_fused_convolution_relu_threshold_backward_10)
        .other          triton_poi_fused_convolution_relu_threshold_backward_10,@"STO_CUDA_ENTRY STV_DEFAULT"
triton_poi_fused_convolution_relu_threshold_backward_10:
.text.triton_poi_fused_convolution_relu_threshold_backward_10:
[----:B------:R-:W0:Y:S02]  /*0000*/  LDC R1, c[0x0][0x28] ;  /* 0x00000a00ff017b82 */ /* 0x000e240000000800 */
[----:B------:R-:W1:Y:S01]  /*0010*/  S2R R18, SR_CTAID.Y ;  /* 0x0000000000127919 */ /* 0x000e620000002600 */
[----:B------:R-:W2:Y:S01]  /*0020*/  LDC.64 R16, c[0x0][0x218] ;  /* 0x00008600ff107b82 */ /* 0x000ea20000000a00 */
[----:B------:R-:W-:Y:S01]  /*0030*/  CS2R R6, SRZ ;  /* 0x0000000000067805 */ /* 0x000fe2000001ff00 */
[----:B------:R-:W-:Y:S01]  /*0040*/  ULDC.64 UR6, c[0x0][0x208] ;  /* 0x0000820000067ab9 */ /* 0x000fe20000000a00 */
[----:B------:R-:W3:Y:S01]  /*0050*/  S2R R20, SR_TID.X ;  /* 0x0000000000147919 */ /* 0x000ee20000002100 */
[----:B------:R-:W4:Y:S04]  /*0060*/  S2R R2, SR_CTAID.X ;  /* 0x0000000000027919 */ /* 0x000f280000002500 */
[----:B------:R-:W5:Y:S01]  /*0070*/  LDC.64 R12, c[0x0][0x210] ;  /* 0x00008400ff0c7b82 */ /* 0x000f620000000a00 */
[----:B-1----:R-:W-:-:S02]  /*0080*/  IMAD.SHL.U32 R3, R18, 0x40, RZ ;  /* 0x0000004012037824 */ /* 0x002fc400078e00ff */
[----:B---3--:R-:W-:Y:S01]  /*0090*/  IMAD.SHL.U32 R0, R20, 0x8, RZ ;  /* 0x0000000814007824 */ /* 0x008fe200078e00ff */
[----:B------:R-:W-:-:S04]  /*00a0*/  SHF.R.U32.HI R21, RZ, 0x3, R20 ;  /* 0x00000003ff157819 */ /* 0x000fc80000011614 */
[----:B------:R-:W-:Y:S02]  /*00b0*/  LOP3.LUT R19, R3, 0x38, R0, 0xf8, !PT ;  /* 0x0000003803137812 */ /* 0x000fe400078ef800 */
[----:B------:R-:W-:Y:S02]  /*00c0*/  SGXT.U32 R21, R21, 0x4 ;  /* 0x000000041515781a */ /* 0x000fe40000000000 */
[----:B------:R-:W-:-:S04]  /*00d0*/  SHF.R.S32.HI R0, RZ, 0x1f, R19 ;  /* 0x0000001fff007819 */ /* 0x000fc80000011413 */
[----:B------:R-:W-:Y:S01]  /*00e0*/  LEA.HI R4, R0, R19, RZ, 0x9 ;  /* 0x0000001300047211 */ /* 0x000fe200078f48ff */
[----:B----4-:R-:W-:-:S04]  /*00f0*/  IMAD.SHL.U32 R0, R2, 0x10, RZ ;  /* 0x0000001002007824 */ /* 0x010fc800078e00ff */
[----:B------:R-:W-:Y:S01]  /*0100*/  IMAD.SHL.U32 R5, R4, 0x10, RZ ;  /* 0x0000001004057824 */ /* 0x000fe200078e00ff */
[----:B------:R-:W-:Y:S02]  /*0110*/  LOP3.LUT R2, R0, R21, RZ, 0xfc, !PT ;  /* 0x0000001500027212 */ /* 0x000fe400078efcff */
[----:B------:R-:W-:Y:S02]  /*0120*/  LOP3.LUT R4, R4, 0xfffffe00, RZ, 0xc0, !PT ;  /* 0xfffffe0004047812 */ /* 0x000fe400078ec0ff */
[----:B------:R-:W-:Y:S02]  /*0130*/  LOP3.LUT R5, R5, 0xffffe000, RZ, 0xc0, !PT ;  /* 0xffffe00005057812 */ /* 0x000fe400078ec0ff */
[C---:B------:R-:W-:Y:S01]  /*0140*/  ISETP.GE.AND P0, PT, R2.reuse, 0x10, PT ;  /* 0x000000100200780c */ /* 0x040fe20003f06270 */
[----:B------:R-:W-:Y:S02]  /*0150*/  IMAD.IADD R9, R19, 0x1, -R4 ;  /* 0x0000000113097824 */ /* 0x000fe400078e0a04 */
[----:B------:R-:W-:Y:S01]  /*0160*/  IMAD R22, R2, 0x200, R5 ;  /* 0x0000020002167824 */ /* 0x000fe200078e0205 */
[----:B------:R-:W-:-:S03]  /*0170*/  CS2R R4, SRZ ;  /* 0x0000000000047805 */ /* 0x000fc6000001ff00 */
[C---:B------:R-:W-:Y:S02]  /*0180*/  IMAD.IADD R2, R9.reuse, 0x1, R22 ;  /* 0x0000000109027824 */ /* 0x040fe400078e0216 */
[----:B--2---:R-:W-:-:S04]  /*0190*/  IMAD.WIDE R8, R9, 0x4, R16 ;  /* 0x0000000409087825 */ /* 0x004fc800078e0210 */
[----:B-----5:R-:W-:Y:S02]  /*01a0*/  IMAD.WIDE R14, R2, 0x4, R12 ;  /* 0x00000004020e7825 */ /* 0x020fe400078e020c */
[----:B------:R-:W2:Y:S04]  /*01b0*/  LDG.E.EL.128 R8, desc[UR6][R8.64] ;  /* 0x0000000608087981 */ /* 0x000ea8000c2e1d00 */
[----:B------:R1:W2:Y:S01]  /*01c0*/  @!P0 LDG.E.EL.128 R4, desc[UR6][R14.64] ;  /* 0x000000060e048981 */ /* 0x0002a2000c2e1d00 */
[----:B------:R-:W-:Y:S02]  /*01d0*/  SHF.R.S32.HI R18, RZ, 0x19, R18 ;  /* 0x00000019ff127819 */ /* 0x000fe40000011412 */
[----:B------:R-:W-:Y:S02]  /*01e0*/  LOP3.LUT R19, R19, 0x4, RZ, 0xfc, !PT ;  /* 0x0000000413137812 */ /* 0x000fe400078efcff */
[----:B------:R-:W-:-:S04]  /*01f0*/  SGXT R18, R18, 0x1 ;  /* 0x000000011212781a */ /* 0x000fc80000000200 */
[----:B------:R-:W-:Y:S02]  /*0200*/  LEA.HI R18, R18, R19, RZ, 0x9 ;  /* 0x0000001312127211 */ /* 0x000fe400078f48ff */
[----:B-1----:R-:W-:Y:S02]  /*0210*/  CS2R R14, SRZ ;  /* 0x00000000000e7805 */ /* 0x002fe4000001ff00 */
[----:B------:R-:W-:-:S05]  /*0220*/  LOP3.LUT R18, R18, 0xfffffe00, RZ, 0xc0, !PT ;  /* 0xfffffe0012127812 */ /* 0x000fca00078ec0ff */
[----:B------:R-:W-:-:S04]  /*0230*/  IMAD.IADD R19, R19, 0x1, -R18 ;  /* 0x0000000113137824 */ /* 0x000fc800078e0a12 */
[C---:B------:R-:W-:Y:S02]  /*0240*/  IMAD.IADD R23, R19.reuse, 0x1, R22 ;  /* 0x0000000113177824 */ /* 0x040fe400078e0216 */
[----:B------:R-:W-:-:S04]  /*0250*/  IMAD.WIDE R16, R19, 0x4, R16 ;  /* 0x0000000413107825 */ /* 0x000fc800078e0210 */
[----:B------:R-:W-:Y:S01]  /*0260*/  IMAD.WIDE R22, R23, 0x4, R12 ;  /* 0x0000000417167825 */ /* 0x000fe200078e020c */
[----:B------:R-:W-:Y:S01]  /*0270*/  CS2R R12, SRZ ;  /* 0x00000000000c7805 */ /* 0x000fe2000001ff00 */
[----:B------:R-:W3:Y:S05]  /*0280*/  LDG.E.EL.128 R16, desc[UR6][R16.64] ;  /* 0x0000000610107981 */ /* 0x000eea000c2e1d00 */
[----:B------:R1:W3:Y:S01]  /*0290*/  @!P0 LDG.E.EL.128 R12, desc[UR6][R22.64] ;  /* 0x00000006160c8981 */ /* 0x0002e2000c2e1d00 */
[----:B------:R-:W4:Y:S01]  /*02a0*/  S2UR UR5, SR_CgaCtaId ;  /* 0x00000000000579c3 */ /* 0x000f220000008800 */
[----:B------:R-:W-:Y:S02]  /*02b0*/  UMOV UR4, 0x400 ;  /* 0x0000040000047882 */ /* 0x000fe40000000000 */
[----:B----4-:R-:W-:Y:S01]  /*02c0*/  UPRMT UR4, UR5, 0x654, UR4 ;  /* 0x0000065405047896 */ /* 0x010fe20008000004 */
[----:B--2---:R-:W-:Y:S01]  /*02d0*/  FSETP.GEU.AND P3, PT, R7, -R11, PT ;  /* 0x8000000b0700720b */ /* 0x004fe20003f6e000 */
[----:B------:R-:W-:Y:S01]  /*02e0*/  FADD R25, R11, R7 ;  /* 0x000000070b197221 */ /* 0x000fe20000000000 */
[----:B------:R-:W-:Y:S01]  /*02f0*/  IMAD.SHL.U32 R7, R20, 0x80, RZ ;  /* 0x0000008014077824 */ /* 0x000fe200078e00ff */
[----:B------:R-:W-:-:S04]  /*0300*/  FSETP.GEU.AND P2, PT, R5, -R9, PT ;  /* 0x800000090500720b */ /* 0x000fc80003f4e000 */
[----:B------:R-:W-:Y:S01]  /*0310*/  LOP3.LUT R24, R7, 0x380, RZ, 0xc0, !PT ;  /* 0x0000038007187812 */ /* 0x000fe200078ec0ff */
[----:B-1----:R-:W-:Y:S01]  /*0320*/  FADD R22, R9, R5 ;  /* 0x0000000509167221 */ /* 0x002fe20000000000 */
[----:B------:R-:W-:Y:S01]  /*0330*/  FSETP.GEU.AND P1, PT, R4, -R8, PT ;  /* 0x800000080400720b */ /* 0x000fe20003f2e000 */
[----:B------:R-:W-:Y:S01]  /*0340*/  FADD R11, R8, R4 ;  /* 0x00000004080b7221 */ /* 0x000fe20000000000 */
[C---:B------:R-:W-:Y:S02]  /*0350*/  LOP3.LUT R7, R24.reuse, R21, RZ, 0xfc, !PT ;  /* 0x0000001518077212 */ /* 0x040fe400078efcff */
[C---:B------:R-:W-:Y:S02]  /*0360*/  LOP3.LUT R5, R24.reuse, 0x20, RZ, 0xfc, !PT ;  /* 0x0000002018057812 */ /* 0x040fe400078efcff */
[C---:B------:R-:W-:Y:S02]  /*0370*/  LOP3.LUT R23, R24.reuse, 0x10, RZ, 0xfc, !PT ;  /* 0x0000001018177812 */ /* 0x040fe400078efcff */
[----:B------:R-:W-:-:S02]  /*0380*/  LOP3.LUT R9, R24, 0x30, RZ, 0xfc, !PT ;  /* 0x0000003018097812 */ /* 0x000fc400078efcff */
[C---:B------:R-:W-:Y:S02]  /*0390*/  LOP3.LUT R8, R24.reuse, 0x40, RZ, 0xfc, !PT ;  /* 0x0000004018087812 */ /* 0x040fe400078efcff */
[C---:B------:R-:W-:Y:S02]  /*03a0*/  LOP3.LUT R4, R24.reuse, 0x50, RZ, 0xfc, !PT ;  /* 0x0000005018047812 */ /* 0x040fe400078efcff */
[C---:B------:R-:W-:Y:S02]  /*03b0*/  LOP3.LUT R28, R24.reuse, 0x60, RZ, 0xfc, !PT ;  /* 0x00000060181c7812 */ /* 0x040fe400078efcff */
[C---:B------:R-:W-:Y:S02]  /*03c0*/  LOP3.LUT R26, R24.reuse, 0x70, RZ, 0xfc, !PT ;  /* 0x00000070181a7812 */ /* 0x040fe400078efcff */
[-C--:B------:R-:W-:Y:S02]  /*03d0*/  LEA.HI R21, R24, R7.reuse, RZ, 0x1c ;  /* 0x0000000718157211 */ /* 0x080fe400078fe0ff */
[----:B------:R-:W-:-:S02]  /*03e0*/  LEA.HI R24, R5, R7, RZ, 0x1c ;  /* 0x0000000705187211 */ /* 0x000fc400078fe0ff */
[-C--:B------:R-:W-:Y:S02]  /*03f0*/  LEA.HI R23, R23, R7.reuse, RZ, 0x1c ;  /* 0x0000000717177211 */ /* 0x080fe400078fe0ff */
[-C--:B------:R-:W-:Y:S02]  /*0400*/  LEA.HI R9, R9, R7.reuse, RZ, 0x1c ;  /* 0x0000000709097211 */ /* 0x080fe400078fe0ff */
[-C--:B------:R-:W-:Y:S02]  /*0410*/  LEA.HI R8, R8, R7.reuse, RZ, 0x1c ;  /* 0x0000000708087211 */ /* 0x080fe400078fe0ff */
[-C--:B------:R-:W-:Y:S02]  /*0420*/  LEA.HI R4, R4, R7.reuse, RZ, 0x1c ;  /* 0x0000000704047211 */ /* 0x080fe400078fe0ff */
[-C--:B------:R-:W-:Y:S02]  /*0430*/  LEA.HI R5, R28, R7.reuse, RZ, 0x1c ;  /* 0x000000071c057211 */ /* 0x080fe400078fe0ff */
[----:B------:R-:W-:-:S02]  /*0440*/  LEA.HI R7, R26, R7, RZ, 0x1c ;  /* 0x000000071a077211 */ /* 0x000fc400078fe0ff */
[----:B------:R-:W-:Y:S02]  /*0450*/  LEA R26, R21, UR4, 0x2 ;  /* 0x00000004151a7c11 */ /* 0x000fe4000f8e10ff */
[----:B------:R-:W-:Y:S02]  /*0460*/  FSEL R21, R11, RZ, P1 ;  /* 0x000000ff0b157208 */ /* 0x000fe40000800000 */
[----:B------:R-:W-:Y:S01]  /*0470*/  LEA R11, R23, UR4, 0x2 ;  /* 0x00000004170b7c11 */ /* 0x000fe2000f8e10ff */
[----:B------:R-:W-:Y:S01]  /*0480*/  IMAD.SHL.U32 R23, R20, 0x4, RZ ;  /* 0x0000000414177824 */ /* 0x000fe200078e00ff */
[----:B------:R-:W-:Y:S01]  /*0490*/  FSETP.GEU.AND P1, PT, R6, -R10, PT ;  /* 0x8000000a0600720b */ /* 0x000fe20003f2e000 */
[----:B------:R-:W-:-:S03]  /*04a0*/  FADD R6, R10, R6 ;  /* 0x000000060a067221 */ /* 0x000fc60000000000 */
[----:B------:R-:W-:Y:S02]  /*04b0*/  SHF.R.U32.HI R29, RZ, 0x4, R23 ;  /* 0x00000004ff1d7819 */ /* 0x000fe40000011617 */
[----:B------:R-:W-:Y:S01]  /*04c0*/  LOP3.LUT R10, R23, 0x1fc, RZ, 0xc0, !PT ;  /* 0x000001fc170a7812 */ /* 0x000fe200078ec0ff */
[----:B------:R1:W-:Y:S01]  /*04d0*/  STS [R26], R21 ;  /* 0x000000151a007388 */ /* 0x0003e20000000800 */
[----:B------:R-:W-:Y:S02]  /*04e0*/  SGXT.U32 R29, R29, 0x5 ;  /* 0x000000051d1d781a */ /* 0x000fe40000000000 */
[----:B------:R-:W-:Y:S02]  /*04f0*/  LEA R27, R24, UR4, 0x2 ;  /* 0x00000004181b7c11 */ /* 0x000fe4000f8e10ff */
[----:B------:R-:W-:Y:S02]  /*0500*/  FSEL R24, R6, RZ, P1 ;  /* 0x000000ff06187208 */ /* 0x000fe40000800000 */
[----:B-1----:R-:W-:-:S02]  /*0510*/  LEA R26, R9, UR4, 0x2 ;  /* 0x00000004091a7c11 */ /* 0x002fc4000f8e10ff */
[C---:B------:R-:W-:Y:S01]  /*0520*/  LOP3.LUT R9, R10.reuse, 0x200, RZ, 0xfc, !PT ;  /* 0x000002000a097812 */ /* 0x040fe200078efcff */
[----:B------:R-:W-:Y:S01]  /*0530*/  IMAD.IADD R6, R10, 0x1, R29 ;  /* 0x000000010a067824 */ /* 0x000fe200078e021d */
[----:B---3--:R-:W-:Y:S02]  /*0540*/  FSETP.GEU.AND P1, PT, R12, -R16, PT ;  /* 0x800000100c00720b */ /* 0x008fe40003f2e000 */
[----:B------:R-:W-:Y:S01]  /*0550*/  LEA.HI R9, R9, R10, RZ, 0x1c ;  /* 0x0000000a09097211 */ /* 0x000fe200078fe0ff */
[----:B------:R-:W-:Y:S01]  /*0560*/  FADD R10, R16, R12 ;  /* 0x0000000c100a7221 */ /* 0x000fe20000000000 */
[----:B------:R-:W-:Y:S02]  /*0570*/  FSEL R25, R25, RZ, P3 ;  /* 0x000000ff19197208 */ /* 0x000fe40001800000 */
[----:B------:R-:W-:Y:S01]  /*0580*/  FSETP.GEU.AND P3, PT, R15, -R19, PT ;  /* 0x800000130f00720b */ /* 0x000fe20003f6e000 */
[----:B------:R-:W-:Y:S01]  /*0590*/  FADD R19, R19, R15 ;  /* 0x0000000f13137221 */ /* 0x000fe20000000000 */
[----:B------:R-:W-:-:S02]  /*05a0*/  FSEL R15, R10, RZ, P1 ;  /* 0x000000ff0a0f7208 */ /* 0x000fc40000800000 */
[----:B------:R-:W-:Y:S02]  /*05b0*/  FSEL R22, R22, RZ, P2 ;  /* 0x000000ff16167208 */ /* 0x000fe40001000000 */
[----:B------:R-:W-:Y:S01]  /*05c0*/  FSETP.GEU.AND P1, PT, R13, -R17, PT ;  /* 0x800000110d00720b */ /* 0x000fe20003f2e000 */
[----:B------:R-:W-:Y:S01]  /*05d0*/  FADD R13, R17, R13 ;  /* 0x0000000d110d7221 */ /* 0x000fe20000000000 */
[----:B------:R-:W-:Y:S01]  /*05e0*/  FADD R16, R18, R14 ;  /* 0x0000000e12107221 */ /* 0x000fe20000000000 */
[----:B------:R-:W-:Y:S01]  /*05f0*/  FSETP.GEU.AND P2, PT, R14, -R18, PT ;  /* 0x800000120e00720b */ /* 0x000fe20003f4e000 */
[----:B------:R1:W-:Y:S01]  /*0600*/  STS [R11+0x40], R22 ;  /* 0x000040160b007388 */ /* 0x0003e20000000800 */
[----:B------:R-:W-:Y:S02]  /*0610*/  LEA R8, R8, UR4, 0x2 ;  /* 0x0000000408087c11 */ /* 0x000fe4000f8e10ff */
[----:B------:R-:W-:Y:S01]  /*0620*/  FSEL R14, R13, RZ, P1 ;  /* 0x000000ff0d0e7208 */ /* 0x000fe20000800000 */
[----:B------:R-:W-:Y:S01]  /*0630*/  STS [R27+0x80], R24 ;  /* 0x000080181b007388 */ /* 0x000fe20000000800 */
[----:B------:R-:W-:-:S02]  /*0640*/  LEA R13, R5, UR4, 0x2 ;  /* 0x00000004050d7c11 */ /* 0x000fc4000f8e10ff */
[----:B------:R-:W-:Y:S02]  /*0650*/  FSEL R16, R16, RZ, P2 ;  /* 0x000000ff10107208 */ /* 0x000fe40001000000 */
[----:B-1----:R-:W-:Y:S01]  /*0660*/  LEA R11, R4, UR4, 0x2 ;  /* 0x00000004040b7c11 */ /* 0x002fe2000f8e10ff */
[----:B------:R1:W-:Y:S01]  /*0670*/  STS [R26+0xc0], R25 ;  /* 0x0000c0191a007388 */ /* 0x0003e20000000800 */
[----:B------:R-:W-:Y:S02]  /*0680*/  LEA R12, R7, UR4, 0x2 ;  /* 0x00000004070c7c11 */ /* 0x000fe4000f8e10ff */
[----:B------:R-:W-:Y:S01]  /*0690*/  FSEL R17, R19, RZ, P3 ;  /* 0x000000ff13117208 */ /* 0x000fe20001800000 */
[----:B------:R-:W-:Y:S04]  /*06a0*/  STS [R8+0x100], R15 ;  /* 0x0001000f08007388 */ /* 0x000fe80000000800 */
[----:B------:R-:W-:Y:S04]  /*06b0*/  STS [R11+0x140], R14 ;  /* 0x0001400e0b007388 */ /* 0x000fe80000000800 */
[----:B------:R-:W-:Y:S04]  /*06c0*/  STS [R13+0x180], R16 ;  /* 0x000180100d007388 */ /* 0x000fe80000000800 */
[----:B------:R2:W-:Y:S01]  /*06d0*/  STS [R12+0x1c0], R17 ;  /* 0x0001c0110c007388 */ /* 0x0005e20000000800 */
[----:B------:R-:W-:Y:S01]  /*06e0*/  LEA R19, R6, UR4, 0x2 ;  /* 0x0000000406137c11 */ /* 0x000fe2000f8e10ff */
[----:B------:R-:W-:Y:S01]  /*06f0*/  BAR.SYNC.DEFER_BLOCKING 0x0 ;  /* 0x0000000000007b1d */ /* 0x000fe20000010000 */
[----:B-1----:R-:W-:-:S07]  /*0700*/  LEA R26, R9, UR4, 0x2 ;  /* 0x00000004091a7c11 */ /* 0x002fce000f8e10ff */
[----:B--2---:R-:W1:Y:S01]  /*0710*/  LDC.64 R12, c[0x0][0x220] ;  /* 0x00008800ff0c7b82 */ /* 0x004e620000000a00 */
[----:B------:R-:W-:Y:S01]  /*0720*/  SHF.R.U32.HI R18, RZ, 0x2, R20 ;  /* 0x00000002ff127819 */ /* 0x000fe20000011614 */
[----:B------:R-:W-:Y:S01]  /*0730*/  ULDC.64 UR4, c[0x0][0x228] ;  /* 0x00008a0000047ab9 */ /* 0x000fe20000000a00 */
[----:B------:R-:W-:Y:S04]  /*0740*/  LDS R4, [R19] ;  /* 0x0000000013047984 */ /* 0x000fe80000000800 */
[----:B------:R-:W-:Y:S04]  /*0750*/  LDS R5, [R19+0x4] ;  /* 0x0000040013057984 */ /* 0x000fe80000000800 */
[----:B------:R-:W-:Y:S04]  /*0760*/  LDS R6, [R19+0x8] ;  /* 0x0000080013067984 */ /* 0x000fe80000000800 */
[----:B------:R2:W3:Y:S04]  /*0770*/  LDS R7, [R19+0xc] ;  /* 0x00000c0013077984 */ /* 0x0004e80000000800 */
[----:B------:R-:W-:Y:S04]  /*0780*/  LDS R8, [R26+0x800] ;  /* 0x000800001a087984 */ /* 0x000fe80000000800 */
[----:B------:R-:W-:Y:S04]  /*0790*/  LDS R9, [R26+0x804] ;  /* 0x000804001a097984 */ /* 0x000fe80000000800 */
[----:B------:R-:W-:Y:S04]  /*07a0*/  LDS R10, [R26+0x808] ;  /* 0x000808001a0a7984 */ /* 0x000fe80000000800 */
[----:B------:R-:W4:Y:S01]  /*07b0*/  LDS R11, [R26+0x80c] ;  /* 0x00080c001a0b7984 */ /* 0x000f220000000800 */
[----:B------:R-:W-:-:S02]  /*07c0*/  SGXT.U32 R18, R18, 0x5 ;  /* 0x000000051212781a */ /* 0x000fc40000000000 */
[----:B------:R-:W-:Y:S02]  /*07d0*/  FSETP.GTU.AND P4, PT, R25, RZ, PT ;  /* 0x000000ff1900720b */ /* 0x000fe40003f8c000 */
[----:B------:R-:W-:Y:S02]  /*07e0*/  FSETP.GTU.AND P3, PT, R24, RZ, PT ;  /* 0x000000ff1800720b */ /* 0x000fe40003f6c000 */
[----:B------:R-:W-:Y:S02]  /*07f0*/  FSETP.GTU.AND P1, PT, R21, RZ, PT ;  /* 0x000000ff1500720b */ /* 0x000fe40003f2c000 */
[----:B------:R-:W-:Y:S02]  /*0800*/  LOP3.LUT R23, R0, 0xc, R23, 0xf8, !PT ;  /* 0x0000000c00177812 */ /* 0x000fe400078ef817 */
[----:B------:R-:W-:Y:S02]  /*0810*/  LOP3.LUT R18, R3, R18, RZ, 0xfc, !PT ;  /* 0x0000001203127212 */ /* 0x000fe400078efcff */
[----:B------:R-:W-:-:S02]  /*0820*/  FSETP.GTU.AND P2, PT, R22, RZ, PT ;  /* 0x000000ff1600720b */ /* 0x000fc40003f4c000 */
[----:B------:R-:W-:Y:S02]  /*0830*/  SEL R0, RZ, 0x1, P4 ;  /* 0x00000001ff007807 */ /* 0x000fe40002000000 */
[----:B------:R-:W-:Y:S02]  /*0840*/  SEL R3, RZ, 0x1, P3 ;  /* 0x00000001ff037807 */ /* 0x000fe40001800000 */
[----:B------:R-:W-:Y:S02]  /*0850*/  SEL R20, RZ, 0x1, P1 ;  /* 0x00000001ff147807 */ /* 0x000fe40000800000 */
[----:B--2---:R-:W-:Y:S02]  /*0860*/  SEL R19, RZ, 0x1, P2 ;  /* 0x00000001ff137807 */ /* 0x004fe40001000000 */
[----:B------:R-:W-:Y:S01]  /*0870*/  ISETP.GE.AND P1, PT, R23, 0x10, PT ;  /* 0x000000101700780c */ /* 0x000fe20003f26270 */
[----:B------:R-:W-:Y:S01]  /*0880*/  IMAD R23, R18, 0x10, R23 ;  /* 0x0000001012177824 */ /* 0x000fe200078e0217 */
[----:B------:R-:W-:-:S02]  /*0890*/  FSETP.GTU.AND P5, PT, R17, RZ, PT ;  /* 0x000000ff1100720b */ /* 0x000fc40003fac000 */
[----:B------:R-:W-:Y:S02]  /*08a0*/  FSETP.GTU.AND P4, PT, R16, RZ, PT ;  /* 0x000000ff1000720b */ /* 0x000fe40003f8c000 */
[----:B------:R-:W-:Y:S02]  /*08b0*/  PRMT R0, R3, 0x3340, R0 ;  /* 0x0000334003007816 */ /* 0x000fe40000000000 */
[----:B------:R-:W-:Y:S01]  /*08c0*/  PRMT R3, R20, 0x3340, R19 ;  /* 0x0000334014037816 */ /* 0x000fe20000000013 */
[----:B------:R-:W-:Y:S01]  /*08d0*/  VIADD R19, R23, 0x200 ;  /* 0x0000020017137836 */ /* 0x000fe20000000000 */
[----:B------:R-:W-:Y:S02]  /*08e0*/  FSETP.GTU.AND P2, PT, R15, RZ, PT ;  /* 0x000000ff0f00720b */ /* 0x000fe40003f4c000 */
[----:B------:R-:W-:Y:S02]  /*08f0*/  FSETP.GTU.AND P3, PT, R14, RZ, PT ;  /* 0x000000ff0e00720b */ /* 0x000fe40003f6c000 */
[----:B------:R-:W-:-:S02]  /*0900*/  SEL R16, RZ, 0x1, P5 ;  /* 0x00000001ff107807 */ /* 0x000fc40002800000 */
[----:B------:R-:W-:Y:S01]  /*0910*/  SEL R17, RZ, 0x1, P4 ;  /* 0x00000001ff117807 */ /* 0x000fe20002000000 */
[----:B-1----:R-:W-:Y:S01]  /*0920*/  IMAD.WIDE R14, R23, 0x4, R12 ;  /* 0x00000004170e7825 */ /* 0x002fe200078e020c */
[----:B------:R-:W-:Y:S02]  /*0930*/  SEL R20, RZ, 0x1, P2 ;  /* 0x00000001ff147807 */ /* 0x000fe40001000000 */
[----:B------:R-:W-:Y:S01]  /*0940*/  PRMT R18, R17, 0x3340, R16 ;  /* 0x0000334011127816 */ /* 0x000fe20000000010 */
[----:B------:R-:W-:Y:S01]  /*0950*/  IMAD.WIDE R12, R19, 0x4, R12 ;  /* 0x00000004130c7825 */ /* 0x000fe200078e020c */
[----:B------:R-:W-:Y:S02]  /*0960*/  SEL R19, RZ, 0x1, P3 ;  /* 0x00000001ff137807 */ /* 0x000fe40001800000 */
[----:B------:R-:W-:Y:S01]  /*0970*/  IADD3 R16, P2, R2, UR4, RZ ;  /* 0x0000000402107c10 */ /* 0x000fe2000ff5e0ff */
[----:B---3--:R1:W-:Y:S01]  /*0980*/  @!P1 STG.E.128 desc[UR6][R14.64], R4 ;  /* 0x000000040e009986 */ /* 0x0083e2000c101d06 */
[----:B------:R-:W-:-:S02]  /*0990*/  PRMT R19, R20, 0x3340, R19 ;  /* 0x0000334014137816 */ /* 0x000fc40000000013 */
[----:B------:R-:W-:Y:S01]  /*09a0*/  LEA.HI.X.SX32 R17, R2, UR5, 0x1, P2 ;  /* 0x0000000502117c11 */ /* 0x000fe200090f0eff */
[----:B----4-:R1:W-:Y:S01]  /*09b0*/  @!P1 STG.E.128 desc[UR6][R12.64], R8 ;  /* 0x000000080c009986 */ /* 0x0103e2000c101d06 */
[----:B------:R-:W-:Y:S02]  /*09c0*/  PRMT R2, R3, 0x5410, R0 ;  /* 0x0000541003027816 */ /* 0x000fe40000000000 */
[----:B------:R-:W-:Y:S01]  /*09d0*/  PRMT R3, R19, 0x5410, R18 ;  /* 0x0000541013037816 */ /* 0x000fe20000000012 */
[----:B------:R-:W-:Y:S06]  /*09e0*/  @P0 EXIT ;  /* 0x000000000000094d */ /* 0x000fec0003800000 */
[----:B------:R-:W-:Y:S01]  /*09f0*/  STG.E.64 desc[UR6][R16.64], R2 ;  /* 0x0000000210007986 */ /* 0x000fe2000c101b06 */
[----:B------:R-:W-:Y:S05]  /*0a00*/  EXIT ;  /* 0x000000000000794d */ /* 0x000fea0003800000 */
.L_x_0:
[----:B------:R-:W-:-:S00]  /*0a10*/  BRA `(.L_x_0) ;  /* 0xfffffffc00fc7947 */ /* 0x000fc0000383ffff */
[----:B------:R-:W-:-:S00]  /*0a20*/  NOP ;  /* 0x0000000000007918 */ /* 0x000fc00000000000 */
        /* <DEDUP_REMOVED lines=13> */
.L_x_1:


//--------------------- .nv.shared.triton_poi_fused_convolution_relu_threshold_backward_10 --------------------------
	.section	.nv.shared.triton_poi_fused_convolution_relu_threshold_backward_10,"aw",@nobits
	.sectionflags	@""
	.align	16
	.zero		1024


//--------------------- .nv.constant0.triton_poi_fused_convolution_relu_threshold_backward_10 --------------------------
	.section	.nv.constant0.triton_poi_fused_convolution_relu_threshold_backward_10,"a",@progbits
	.sectionflags	@""
	.align	4
.nv.constant0.triton_poi_fused_convolution_relu_threshold_backward_10:
	.zero		568
